//
// Generated by NVIDIA NVVM Compiler
//
// Compiler Build ID: CL-36424714
// Cuda compilation tools, release 13.0, V13.0.88
// Based on NVVM 20.0.0
//

.version 9.0
.target sm_100
.address_size 64

	// .globl	_Z21matrix_multiplicationPfS_S_m
// _ZZ21matrix_multiplicationPfS_S_mE2sA has been demoted
// _ZZ21matrix_multiplicationPfS_S_mE2sB has been demoted

.visible .entry _Z21matrix_multiplicationPfS_S_m(
	.param .u64 .ptr .align 1 _Z21matrix_multiplicationPfS_S_m_param_0,
	.param .u64 .ptr .align 1 _Z21matrix_multiplicationPfS_S_m_param_1,
	.param .u64 .ptr .align 1 _Z21matrix_multiplicationPfS_S_m_param_2,
	.param .u64 _Z21matrix_multiplicationPfS_S_m_param_3
)
{
	.reg .pred 	%p<7>;
	.reg .b32 	%r<17>;
	.reg .b32 	%f<65>;
	.reg .b64 	%rd<37>;
	// demoted variable
	.shared .align 4 .b8 _ZZ21matrix_multiplicationPfS_S_mE2sA[1024];
	// demoted variable
	.shared .align 4 .b8 _ZZ21matrix_multiplicationPfS_S_mE2sB[1024];
	ld.param.u64 	%rd14, [_Z21matrix_multiplicationPfS_S_m_param_0];
	ld.param.u64 	%rd15, [_Z21matrix_multiplicationPfS_S_m_param_1];
	ld.param.u64 	%rd16, [_Z21matrix_multiplicationPfS_S_m_param_2];
	ld.param.u64 	%rd17, [_Z21matrix_multiplicationPfS_S_m_param_3];
	mov.u32 	%r7, %ctaid.y;
	mov.u32 	%r8, %ntid.y;
	mov.u32 	%r1, %tid.y;
	mad.lo.s32 	%r9, %r7, %r8, %r1;
	cvt.u64.u32 	%rd1, %r9;
	mov.u32 	%r10, %ctaid.x;
	mov.u32 	%r11, %ntid.x;
	mov.u32 	%r2, %tid.x;
	mad.lo.s32 	%r12, %r10, %r11, %r2;
	cvt.u64.u32 	%rd2, %r12;
	setp.eq.s64 	%p1, %rd17, 0;
	mov.f32 	%f64, 0f00000000;
	@%p1 bra 	$L__BB0_8;
	cvt.u64.u32 	%rd3, %r2;
	shl.b32 	%r13, %r1, 6;
	mov.u32 	%r14, _ZZ21matrix_multiplicationPfS_S_mE2sA;
	add.s32 	%r3, %r14, %r13;
	shl.b32 	%r15, %r2, 2;
	add.s32 	%r4, %r3, %r15;
	cvt.u64.u32 	%rd4, %r1;
	mov.u32 	%r16, _ZZ21matrix_multiplicationPfS_S_mE2sB;
	add.s32 	%r6, %r16, %r15;
	add.s32 	%r5, %r6, %r13;
	mad.lo.s64 	%rd19, %rd17, %rd1, %rd3;
	shl.b64 	%rd20, %rd19, 2;
	cvta.to.global.u64 	%rd21, %rd14;
	add.s64 	%rd35, %rd21, %rd20;
	mad.lo.s64 	%rd22, %rd17, %rd4, %rd2;
	shl.b64 	%rd23, %rd22, 2;
	cvta.to.global.u64 	%rd24, %rd15;
	add.s64 	%rd34, %rd24, %rd23;
	shl.b64 	%rd7, %rd17, 6;
	mov.f32 	%f64, 0f00000000;
	mov.b64 	%rd36, 0;
$L__BB0_2:
	add.s64 	%rd26, %rd3, %rd36;
	max.u64 	%rd27, %rd1, %rd26;
	setp.ge.u64 	%p2, %rd27, %rd17;
	mov.f32 	%f62, 0f00000000;
	@%p2 bra 	$L__BB0_4;
	ld.global.f32 	%f62, [%rd35];
$L__BB0_4:
	setp.le.u64 	%p3, %rd17, %rd2;
	st.shared.f32 	[%r4], %f62;
	mov.f32 	%f63, 0f00000000;
	@%p3 bra 	$L__BB0_7;
	add.s64 	%rd28, %rd4, %rd36;
	setp.ge.u64 	%p4, %rd28, %rd17;
	@%p4 bra 	$L__BB0_7;
	ld.global.f32 	%f63, [%rd34];
$L__BB0_7:
	st.shared.f32 	[%r5], %f63;
	bar.sync 	0;
	ld.shared.f32 	%f13, [%r3];
	ld.shared.f32 	%f14, [%r6];
	fma.rn.f32 	%f15, %f13, %f14, %f64;
	ld.shared.f32 	%f16, [%r3+4];
	ld.shared.f32 	%f17, [%r6+64];
	fma.rn.f32 	%f18, %f16, %f17, %f15;
	ld.shared.f32 	%f19, [%r3+8];
	ld.shared.f32 	%f20, [%r6+128];
	fma.rn.f32 	%f21, %f19, %f20, %f18;
	ld.shared.f32 	%f22, [%r3+12];
	ld.shared.f32 	%f23, [%r6+192];
	fma.rn.f32 	%f24, %f22, %f23, %f21;
	ld.shared.f32 	%f25, [%r3+16];
	ld.shared.f32 	%f26, [%r6+256];
	fma.rn.f32 	%f27, %f25, %f26, %f24;
	ld.shared.f32 	%f28, [%r3+20];
	ld.shared.f32 	%f29, [%r6+320];
	fma.rn.f32 	%f30, %f28, %f29, %f27;
	ld.shared.f32 	%f31, [%r3+24];
	ld.shared.f32 	%f32, [%r6+384];
	fma.rn.f32 	%f33, %f31, %f32, %f30;
	ld.shared.f32 	%f34, [%r3+28];
	ld.shared.f32 	%f35, [%r6+448];
	fma.rn.f32 	%f36, %f34, %f35, %f33;
	ld.shared.f32 	%f37, [%r3+32];
	ld.shared.f32 	%f38, [%r6+512];
	fma.rn.f32 	%f39, %f37, %f38, %f36;
	ld.shared.f32 	%f40, [%r3+36];
	ld.shared.f32 	%f41, [%r6+576];
	fma.rn.f32 	%f42, %f40, %f41, %f39;
	ld.shared.f32 	%f43, [%r3+40];
	ld.shared.f32 	%f44, [%r6+640];
	fma.rn.f32 	%f45, %f43, %f44, %f42;
	ld.shared.f32 	%f46, [%r3+44];
	ld.shared.f32 	%f47, [%r6+704];
	fma.rn.f32 	%f48, %f46, %f47, %f45;
	ld.shared.f32 	%f49, [%r3+48];
	ld.shared.f32 	%f50, [%r6+768];
	fma.rn.f32 	%f51, %f49, %f50, %f48;
	ld.shared.f32 	%f52, [%r3+52];
	ld.shared.f32 	%f53, [%r6+832];
	fma.rn.f32 	%f54, %f52, %f53, %f51;
	ld.shared.f32 	%f55, [%r3+56];
	ld.shared.f32 	%f56, [%r6+896];
	fma.rn.f32 	%f57, %f55, %f56, %f54;
	ld.shared.f32 	%f58, [%r3+60];
	ld.shared.f32 	%f59, [%r6+960];
	fma.rn.f32 	%f64, %f58, %f59, %f57;
	bar.sync 	0;
	add.s64 	%rd36, %rd36, 16;
	add.s64 	%rd35, %rd35, 64;
	add.s64 	%rd34, %rd34, %rd7;
	setp.lt.u64 	%p5, %rd36, %rd17;
	@%p5 bra 	$L__BB0_2;
$L__BB0_8:
	max.u64 	%rd29, %rd1, %rd2;
	setp.ge.u64 	%p6, %rd29, %rd17;
	@%p6 bra 	$L__BB0_10;
	mad.lo.s64 	%rd30, %rd17, %rd1, %rd2;
	cvta.to.global.u64 	%rd31, %rd16;
	shl.b64 	%rd32, %rd30, 2;
	add.s64 	%rd33, %rd31, %rd32;
	st.global.f32 	[%rd33], %f64;
$L__BB0_10:
	ret;

}


// ===== COMPILED SASS (sm_100) =====

	.target	sm_100

	.elftype	@"ET_EXEC"


//--------------------- .note.nv.tkinfo           --------------------------
	.section	.note.nv.tkinfo,"",@"SHT_NOTE"
	.sectionflags	@"SHF_NOTE_NV_TKINFO"
	.tkinfo
        /*0018*/ 	.word	0x00000002
        /*0030*/ 	.string	""
        /*0030*/ 	.string	"ptxas"
        /*0030*/ 	.string	"Cuda compilation tools, release 13.0, V13.0.88"
        /*0030*/ 	.string	"Build cuda_13.0.r13.0/compiler.36424714_0"
        /*0030*/ 	.string	"-arch sm_100 -m 64 "



//--------------------- .note.nv.cuinfo           --------------------------
	.section	.note.nv.cuinfo,"",@"SHT_NOTE"
	.sectionflags	@"SHF_NOTE_NV_CUINFO"
        /*0018*/ 	.short	0x0002
        /*001a*/ 	.short	0x0064
        /*001c*/ 	.short	0x0082
	.zero		2


//--------------------- .nv.info                  --------------------------
	.section	.nv.info,"",@"SHT_CUDA_INFO"
	.align	4


	//----- nvinfo : EIATTR_REGCOUNT
	.align		4
        /*0000*/ 	.byte	0x04, 0x2f
        /*0002*/ 	.short	(.L_1 - .L_0)
	.align		4
.L_0:
        /*0004*/ 	.word	index@(_Z21matrix_multiplicationPfS_S_m)
        /*0008*/ 	.word	0x00000020


	//----- nvinfo : EIATTR_FRAME_SIZE
	.align		4
.L_1:
        /*000c*/ 	.byte	0x04, 0x11
        /*000e*/ 	.short	(.L_3 - .L_2)
	.align		4
.L_2:
        /*0010*/ 	.word	index@(_Z21matrix_multiplicationPfS_S_m)
        /*0014*/ 	.word	0x00000000


	//----- nvinfo : EIATTR_MIN_STACK_SIZE
	.align		4
.L_3:
        /*0018*/ 	.byte	0x04, 0x12
        /*001a*/ 	.short	(.L_5 - .L_4)
	.align		4
.L_4:
        /*001c*/ 	.word	index@(_Z21matrix_multiplicationPfS_S_m)
        /*0020*/ 	.word	0x00000000
.L_5:


//--------------------- .nv.compat                --------------------------
	.section	.nv.compat,"",@"SHT_CUDA_COMPAT_INFO"
	.align	4
        /*0000*/ 	.byte	0x02, 0x09, 0x00, 0x00, 0x02, 0x02, 0x01, 0x00, 0x02, 0x05, 0x05, 0x00, 0x03, 0x07, 0x01, 0x01
        /*0010*/ 	.byte	0x02, 0x03, 0x00, 0x00, 0x02, 0x06, 0x01, 0x00, 0x04, 0x0b, 0x08, 0x00, 0x09, 0x00, 0x00, 0x00
        /*0020*/ 	.byte	0x00, 0x00, 0x00, 0x00


//--------------------- .nv.info._Z21matrix_multiplicationPfS_S_m --------------------------
	.section	.nv.info._Z21matrix_multiplicationPfS_S_m,"",@"SHT_CUDA_INFO"
	.sectionflags	@""
	.align	4


	//----- nvinfo : EIATTR_CUDA_API_VERSION
	.align		4
        /*0000*/ 	.byte	0x04, 0x37
        /*0002*/ 	.short	(.L_7 - .L_6)
.L_6:
        /*0004*/ 	.word	0x00000082


	//----- nvinfo : EIATTR_KPARAM_INFO
	.align		4
.L_7:
        /*0008*/ 	.byte	0x04, 0x17
        /*000a*/ 	.short	(.L_9 - .L_8)
.L_8:
        /*000c*/ 	.word	0x00000000
        /*0010*/ 	.short	0x0003
        /*0012*/ 	.short	0x0018
        /*0014*/ 	.byte	0x00, 0xf0, 0x21, 0x00


	//----- nvinfo : EIATTR_KPARAM_INFO
	.align		4
.L_9:
        /*0018*/ 	.byte	0x04, 0x17
        /*001a*/ 	.short	(.L_11 - .L_10)
.L_10:
        /*001c*/ 	.word	0x00000000
        /*0020*/ 	.short	0x0002
        /*0022*/ 	.short	0x0010
        /*0024*/ 	.byte	0x00, 0xf5, 0x21, 0x00


	//----- nvinfo : EIATTR_KPARAM_INFO
	.align		4
.L_11:
        /*0028*/ 	.byte	0x04, 0x17
        /*002a*/ 	.short	(.L_13 - .L_12)
.L_12:
        /*002c*/ 	.word	0x00000000
        /*0030*/ 	.short	0x0001
        /*0032*/ 	.short	0x0008
        /*0034*/ 	.byte	0x00, 0xf5, 0x21, 0x00


	//----- nvinfo : EIATTR_KPARAM_INFO
	.align		4
.L_13:
        /*0038*/ 	.byte	0x04, 0x17
        /*003a*/ 	.short	(.L_15 - .L_14)
.L_14:
        /*003c*/ 	.word	0x00000000
        /*0040*/ 	.short	0x0000
        /*0042*/ 	.short	0x0000
        /*0044*/ 	.byte	0x00, 0xf5, 0x21, 0x00


	//----- nvinfo : EIATTR_SPARSE_MMA_MASK
	.align		4
.L_15:
        /*0048*/ 	.byte	0x03, 0x50
        /*004a*/ 	.short	0x0000


	//----- nvinfo : EIATTR_MAXREG_COUNT
	.align		4
        /*004c*/ 	.byte	0x03, 0x1b
        /*004e*/ 	.short	0x00ff


	//----- nvinfo : EIATTR_NUM_BARRIERS
	.align		4
        /*0050*/ 	.byte	0x02, 0x4c
        /*0052*/ 	.byte	0x01
	.zero		1


	//----- nvinfo : EIATTR_MERCURY_ISA_VERSION
	.align		4
        /*0054*/ 	.byte	0x03, 0x5f
        /*0056*/ 	.short	0x0101


	//----- nvinfo : EIATTR_VRC_CTA_INIT_COUNT
	.align		4
        /*0058*/ 	.byte	0x02, 0x4a
	.zero		1
	.zero		1


	//----- nvinfo : EIATTR_EXIT_INSTR_OFFSETS
	.align		4
        /*005c*/ 	.byte	0x04, 0x1c
        /*005e*/ 	.short	(.L_17 - .L_16)


	//   ....[0]....
.L_16:
        /*0060*/ 	.word	0x00000760


	//   ....[1]....
        /*0064*/ 	.word	0x000007f0


	//----- nvinfo : EIATTR_CBANK_PARAM_SIZE
	.align		4
.L_17:
        /*0068*/ 	.byte	0x03, 0x19
        /*006a*/ 	.short	0x0020


	//----- nvinfo : EIATTR_PARAM_CBANK
	.align		4
        /*006c*/ 	.byte	0x04, 0x0a
        /*006e*/ 	.short	(.L_19 - .L_18)
	.align		4
.L_18:
        /*0070*/ 	.word	index@(.nv.constant0._Z21matrix_multiplicationPfS_S_m)
        /*0074*/ 	.short	0x0380
        /*0076*/ 	.short	0x0020


	//----- nvinfo : EIATTR_SW_WAR
	.align		4
.L_19:
        /*0078*/ 	.byte	0x04, 0x36
        /*007a*/ 	.short	(.L_21 - .L_20)
.L_20:
        /*007c*/ 	.word	0x00000008
.L_21:


//--------------------- .nv.callgraph             --------------------------
	.section	.nv.callgraph,"",@"SHT_CUDA_CALLGRAPH"
	.align	4
	.sectionentsize	8
	.align		4
        /*0000*/ 	.word	0x00000000
	.align		4
        /*0004*/ 	.word	0xffffffff
	.align		4
        /*0008*/ 	.word	0x00000000
	.align		4
        /*000c*/ 	.word	0xfffffffe
	.align		4
        /*0010*/ 	.word	0x00000000
	.align		4
        /*0014*/ 	.word	0xfffffffd
	.align		4
        /*0018*/ 	.word	0x00000000
	.align		4
        /*001c*/ 	.word	0xfffffffc


//--------------------- .text._Z21matrix_multiplicationPfS_S_m --------------------------
	.section	.text._Z21matrix_multiplicationPfS_S_m,"ax",@progbits
	.align	128
        .global         _Z21matrix_multiplicationPfS_S_m
        .type           _Z21matrix_multiplicationPfS_S_m,@function
        .size           _Z21matrix_multiplicationPfS_S_m,(.L_x_3 - _Z21matrix_multiplicationPfS_S_m)
        .other          _Z21matrix_multiplicationPfS_S_m,@"STO_CUDA_ENTRY STV_DEFAULT"
_Z21matrix_multiplicationPfS_S_m:
.text._Z21matrix_multiplicationPfS_S_m:
[----:B------:R-:W-:Y:S01]  /*0000*/  LDC R1, c[0x0][0x37c] ;  /* 0x0000df00ff017b82 */ /* 0x000fe20000000800 */
[----:B------:R-:W0:Y:S07]  /*0010*/  S2R R0, SR_TID.Y ;  /* 0x0000000000007919 */ /* 0x000e2e0000002200 */
[----:B------:R-:W0:Y:S01]  /*0020*/  LDC R3, c[0x0][0x364] ;  /* 0x0000d900ff037b82 */ /* 0x000e220000000800 */
[----:B------:R-:W1:Y:S01]  /*0030*/  LDCU.64 UR8, c[0x0][0x398] ;  /* 0x00007300ff0877ac */ /* 0x000e620008000a00 */
[----:B------:R-:W-:Y:S01]  /*0040*/  IMAD.MOV.U32 R27, RZ, RZ, RZ ;  /* 0x000000ffff1b7224 */ /* 0x000fe200078e00ff */
[----:B------:R-:W2:Y:S01]  /*0050*/  S2R R22, SR_TID.X ;  /* 0x0000000000167919 */ /* 0x000ea20000002100 */
[----:B------:R-:W3:Y:S04]  /*0060*/  LDCU.64 UR12, c[0x0][0x358] ;  /* 0x00006b00ff0c77ac */ /* 0x000ee80008000a00 */
[----:B------:R-:W0:Y:S08]  /*0070*/  S2UR UR4, SR_CTAID.Y ;  /* 0x00000000000479c3 */ /* 0x000e300000002600 */
[----:B------:R-:W2:Y:S01]  /*0080*/  S2UR UR5, SR_CTAID.X ;  /* 0x00000000000579c3 */ /* 0x000ea20000002500 */
[----:B-1----:R-:W-:-:S04]  /*0090*/  UISETP.NE.U32.AND UP0, UPT, UR8, URZ, UPT ;  /* 0x000000ff0800728c */ /* 0x002fc8000bf05070 */
[----:B------:R-:W-:-:S03]  /*00a0*/  UISETP.NE.AND.EX UP0, UPT, UR9, URZ, UPT, UP0 ;  /* 0x000000ff0900728c */ /* 0x000fc6000bf05300 */
[----:B------:R-:W2:Y:S01]  /*00b0*/  LDC R17, c[0x0][0x360] ;  /* 0x0000d800ff117b82 */ /* 0x000ea20000000800 */
[----:B0-----:R-:W-:Y:S02]  /*00c0*/  IMAD R2, R3, UR4, R0 ;  /* 0x0000000403027c24 */ /* 0x001fe4000f8e0200 */
[----:B--2---:R-:W-:-:S05]  /*00d0*/  IMAD R16, R17, UR5, R22 ;  /* 0x0000000511107c24 */ /* 0x004fca000f8e0216 */
[----:B------:R-:W-:-:S04]  /*00e0*/  ISETP.GT.U32.AND P0, PT, R2, R16, PT ;  /* 0x000000100200720c */ /* 0x000fc80003f04070 */
[----:B------:R-:W-:Y:S01]  /*00f0*/  ISETP.GT.U32.AND.EX P0, PT, RZ, RZ, PT, P0 ;  /* 0x000000ffff00720c */ /* 0x000fe20003f04100 */
[----:B---3--:R-:W-:-:S12]  /*0100*/  BRA.U !UP0, `(.L_x_0) ;  /* 0x0000000508887547 */ /* 0x008fd8000b800000 */
[----:B------:R-:W0:Y:S01]  /*0110*/  S2UR UR6, SR_CgaCtaId ;  /* 0x00000000000679c3 */ /* 0x000e220000008800 */
[----:B------:R-:W1:Y:S01]  /*0120*/  LDCU.128 UR16, c[0x0][0x380] ;  /* 0x00007000ff1077ac */ /* 0x000e620008000c00 */
[----:B------:R-:W-:Y:S02]  /*0130*/  HFMA2 R17, -RZ, RZ, 0, 0 ;  /* 0x00000000ff117431 */ /* 0x000fe400000001ff */
[----:B------:R-:W-:Y:S01]  /*0140*/  IMAD.MOV.U32 R23, RZ, RZ, RZ ;  /* 0x000000ffff177224 */ /* 0x000fe200078e00ff */
[----:B------:R-:W-:Y:S01]  /*0150*/  UMOV UR4, 0x400 ;  /* 0x0000040000047882 */ /* 0x000fe20000000000 */
[----:B------:R-:W-:Y:S01]  /*0160*/  IMAD.MOV.U32 R27, RZ, RZ, RZ ;  /* 0x000000ffff1b7224 */ /* 0x000fe200078e00ff */
[----:B------:R-:W-:Y:S01]  /*0170*/  UIADD3 UR5, UPT, UPT, UR4, 0x400, URZ ;  /* 0x0000040004057890 */ /* 0x000fe2000fffe0ff */
[C---:B------:R-:W-:Y:S01]  /*0180*/  IMAD.WIDE.U32 R6, R2.reuse, UR8, R22 ;  /* 0x0000000802067c25 */ /* 0x040fe2000f8e0016 */
[----:B------:R-:W2:Y:S03]  /*0190*/  LDCU.64 UR10, c[0x0][0x398] ;  /* 0x00007300ff0a77ac */ /* 0x000ea60008000a00 */
[----:B------:R-:W-:Y:S01]  /*01a0*/  IMAD R5, R2, UR9, R7 ;  /* 0x0000000902057c24 */ /* 0x000fe2000f8e0207 */
[----:B------:R-:W-:-:S02]  /*01b0*/  USHF.L.U64.HI UR7, UR8, 0x6, UR9 ;  /* 0x0000000608077899 */ /* 0x000fc40008010209 */
[----:B------:R-:W-:-:S04]  /*01c0*/  IMAD.WIDE.U32 R8, R0, UR8, R16 ;  /* 0x0000000800087c25 */ /* 0x000fc8000f8e0010 */
[----:B------:R-:W-:Y:S01]  /*01d0*/  IMAD R19, R0, UR9, R9 ;  /* 0x0000000900137c24 */ /* 0x000fe2000f8e0209 */
[----:B-1----:R-:W-:-:S04]  /*01e0*/  LEA R4, P1, R6, UR16, 0x2 ;  /* 0x0000001006047c11 */ /* 0x002fc8000f8210ff */
[----:B------:R-:W-:Y:S01]  /*01f0*/  LEA.HI.X R5, R6, UR17, R5, 0x2, P1 ;  /* 0x0000001106057c11 */ /* 0x000fe200088f1405 */
[----:B0-----:R-:W-:Y:S01]  /*0200*/  ULEA UR4, UR6, UR4, 0x18 ;  /* 0x0000000406047291 */ /* 0x001fe2000f8ec0ff */
[C---:B------:R-:W-:Y:S01]  /*0210*/  LEA R6, P1, R8.reuse, UR18, 0x2 ;  /* 0x0000001208067c11 */ /* 0x040fe2000f8210ff */
[----:B------:R-:W-:Y:S02]  /*0220*/  ULEA UR5, UR6, UR5, 0x18 ;  /* 0x0000000506057291 */ /* 0x000fe4000f8ec0ff */
[----:B------:R-:W-:Y:S01]  /*0230*/  USHF.L.U32 UR6, UR8, 0x6, URZ ;  /* 0x0000000608067899 */ /* 0x000fe200080006ff */
[----:B------:R-:W-:Y:S02]  /*0240*/  LEA.HI.X R19, R8, UR19, R19, 0x2, P1 ;  /* 0x0000001308137c11 */ /* 0x000fe400088f1413 */
[----:B------:R-:W-:Y:S01]  /*0250*/  LEA R3, R0, UR4, 0x6 ;  /* 0x0000000400037c11 */ /* 0x000fe2000f8e30ff */
[----:B------:R-:W-:Y:S01]  /*0260*/  UMOV UR4, URZ ;  /* 0x000000ff00047c82 */ /* 0x000fe20008000000 */
[----:B------:R-:W-:Y:S01]  /*0270*/  LEA R7, R22, UR5, 0x2 ;  /* 0x0000000516077c11 */ /* 0x000fe2000f8e10ff */
[----:B------:R-:W-:-:S02]  /*0280*/  UMOV UR5, URZ ;  /* 0x000000ff00057c82 */ /* 0x000fc40008000000 */
[----:B------:R-:W-:Y:S01]  /*0290*/  IMAD R18, R22, 0x4, R3 ;  /* 0x0000000416127824 */ /* 0x000fe200078e0203 */
[----:B--2---:R-:W-:-:S07]  /*02a0*/  LEA R20, R0, R7, 0x6 ;  /* 0x0000000700147211 */ /* 0x004fce00078e30ff */
.L_x_1:
[----:B------:R-:W-:Y:S01]  /*02b0*/  IADD3 R9, P1, PT, R22, UR4, RZ ;  /* 0x0000000416097c10 */ /* 0x000fe2000ff3e0ff */
[----:B------:R-:W-:Y:S01]  /*02c0*/  UMOV UR8, UR10 ;  /* 0x0000000a00087c82 */ /* 0x000fe20008000000 */
[----:B------:R-:W-:Y:S01]  /*02d0*/  UMOV UR9, UR11 ;  /* 0x0000000b00097c82 */ /* 0x000fe20008000000 */
[----:B------:R-:W-:Y:S02]  /*02e0*/  ISETP.GE.U32.AND P4, PT, R16, UR8, PT ;  /* 0x0000000810007c0c */ /* 0x000fe4000bf86070 */
[----:B------:R-:W-:Y:S01]  /*02f0*/  IMAD.X R10, RZ, RZ, UR5, P1 ;  /* 0x00000005ff0a7e24 */ /* 0x000fe200088e06ff */
[----:B------:R-:W-:Y:S02]  /*0300*/  IADD3 R8, P1, PT, R0, UR4, RZ ;  /* 0x0000000400087c10 */ /* 0x000fe4000ff3e0ff */
[----:B------:R-:W-:Y:S02]  /*0310*/  ISETP.GT.U32.AND P2, PT, R2, R9, PT ;  /* 0x000000090200720c */ /* 0x000fe40003f44070 */
[----:B------:R-:W-:Y:S01]  /*0320*/  ISETP.GE.U32.AND P3, PT, R8, UR8, PT ;  /* 0x0000000808007c0c */ /* 0x000fe2000bf66070 */
[----:B------:R-:W-:Y:S01]  /*0330*/  IMAD.X R11, RZ, RZ, UR5, P1 ;  /* 0x00000005ff0b7e24 */ /* 0x000fe200088e06ff */
[----:B------:R-:W-:-:S02]  /*0340*/  ISETP.GT.U32.AND.EX P2, PT, RZ, R10, PT, P2 ;  /* 0x0000000aff00720c */ /* 0x000fc40003f44120 */
[----:B------:R-:W-:Y:S02]  /*0350*/  ISETP.GE.U32.AND.EX P4, PT, RZ, UR9, PT, P4 ;  /* 0x00000009ff007c0c */ /* 0x000fe4000bf86140 */
[----:B------:R-:W-:Y:S02]  /*0360*/  SEL R8, R2, R9, P2 ;  /* 0x0000000902087207 */ /* 0x000fe40001000000 */
[----:B------:R-:W-:Y:S01]  /*0370*/  ISETP.GE.U32.AND.EX P3, PT, R11, UR9, PT, P3 ;  /* 0x000000090b007c0c */ /* 0x000fe2000bf66130 */
[----:B------:R-:W-:Y:S01]  /*0380*/  IMAD.MOV.U32 R11, RZ, RZ, RZ ;  /* 0x000000ffff0b7224 */ /* 0x000fe200078e00ff */
[----:B------:R-:W-:Y:S02]  /*0390*/  ISETP.GE.U32.AND P1, PT, R8, UR8, PT ;  /* 0x0000000808007c0c */ /* 0x000fe4000bf26070 */
[----:B------:R-:W-:Y:S02]  /*03a0*/  SEL R8, R10, RZ, !P2 ;  /* 0x000000ff0a087207 */ /* 0x000fe40005000000 */
[----:B------:R-:W-:-:S02]  /*03b0*/  PLOP3.LUT P3, PT, P4, P3, PT, 0xf8, 0x8f ;  /* 0x00000000008f781c */ /* 0x000fc40002767f70 */
[----:B------:R-:W-:Y:S02]  /*03c0*/  ISETP.GE.U32.AND.EX P1, PT, R8, UR9, PT, P1 ;  /* 0x0000000908007c0c */ /* 0x000fe4000bf26110 */
[----:B------:R-:W-:-:S09]  /*03d0*/  MOV R9, RZ ;  /* 0x000000ff00097202 */ /* 0x000fd20000000f00 */
[----:B------:R-:W-:Y:S01]  /*03e0*/  @!P3 MOV R24, R6 ;  /* 0x000000060018b202 */ /* 0x000fe20000000f00 */
[----:B------:R-:W-:Y:S01]  /*03f0*/  @!P3 IMAD.MOV.U32 R25, RZ, RZ, R19 ;  /* 0x000000ffff19b224 */ /* 0x000fe200078e0013 */
[----:B------:R0:W2:Y:S04]  /*0400*/  @!P1 LDG.E R9, desc[UR12][R4.64] ;  /* 0x0000000c04099981 */ /* 0x0000a8000c1e1900 */
[----:B------:R-:W3:Y:S01]  /*0410*/  @!P3 LDG.E R11, desc[UR12][R24.64] ;  /* 0x0000000c180bb981 */ /* 0x000ee2000c1e1900 */
[----:B------:R-:W-:Y:S01]  /*0420*/  UIADD3 UR4, UP0, UPT, UR4, 0x10, URZ ;  /* 0x0000001004047890 */ /* 0x000fe2000ff1e0ff */
[----:B------:R-:W-:-:S03]  /*0430*/  IADD3 R6, P2, PT, R6, UR6, RZ ;  /* 0x0000000606067c10 */ /* 0x000fc6000ff5e0ff */
[----:B------:R-:W-:Y:S01]  /*0440*/  UIADD3.X UR5, UPT, UPT, URZ, UR5, URZ, UP0, !UPT ;  /* 0x00000005ff057290 */ /* 0x000fe200087fe4ff */
[----:B0-----:R-:W-:Y:S01]  /*0450*/  IADD3 R4, P1, PT, R4, 0x40, RZ ;  /* 0x0000004004047810 */ /* 0x001fe20007f3e0ff */
[----:B------:R-:W-:Y:S01]  /*0460*/  UISETP.GE.U32.AND UP0, UPT, UR4, UR8, UPT ;  /* 0x000000080400728c */ /* 0x000fe2000bf06070 */
[----:B------:R-:W-:Y:S02]  /*0470*/  IADD3.X R19, PT, PT, R19, UR7, RZ, P2, !PT ;  /* 0x0000000713137c10 */ /* 0x000fe400097fe4ff */
[----:B------:R-:W-:Y:S01]  /*0480*/  IADD3.X R5, PT, PT, RZ, R5, RZ, P1, !PT ;  /* 0x00000005ff057210 */ /* 0x000fe20000ffe4ff */
[----:B------:R-:W-:Y:S01]  /*0490*/  UISETP.GE.U32.AND.EX UP0, UPT, UR5, UR9, UPT, UP0 ;  /* 0x000000090500728c */ /* 0x000fe2000bf06100 */
[----:B--2---:R-:W-:Y:S04]  /*04a0*/  STS [R18], R9 ;  /* 0x0000000912007388 */ /* 0x004fe80000000800 */
[----:B---3--:R-:W-:Y:S01]  /*04b0*/  STS [R20], R11 ;  /* 0x0000000b14007388 */ /* 0x008fe20000000800 */
[----:B------:R-:W-:Y:S06]  /*04c0*/  BAR.SYNC.DEFER_BLOCKING 0x0 ;  /* 0x0000000000007b1d */ /* 0x000fec0000010000 */
[----:B------:R-:W-:Y:S04]  /*04d0*/  LDS R24, [R7] ;  /* 0x0000000007187984 */ /* 0x000fe80000000800 */
[----:B------:R-:W0:Y:S04]  /*04e0*/  LDS.128 R12, [R3] ;  /* 0x00000000030c7984 */ /* 0x000e280000000c00 */
[----:B------:R-:W1:Y:S04]  /*04f0*/  LDS R28, [R7+0x40] ;  /* 0x00004000071c7984 */ /* 0x000e680000000800 */
[----:B------:R-:W2:Y:S04]  /*0500*/  LDS R29, [R7+0x80] ;  /* 0x00008000071d7984 */ /* 0x000ea80000000800 */
[----:B------:R-:W3:Y:S04]  /*0510*/  LDS R26, [R7+0xc0] ;  /* 0x0000c000071a7984 */ /* 0x000ee80000000800 */
[----:B------:R-:W-:Y:S04]  /*0520*/  LDS R21, [R7+0x100] ;  /* 0x0001000007157984 */ /* 0x000fe80000000800 */
[----:B------:R-:W4:Y:S04]  /*0530*/  LDS.128 R8, [R3+0x10] ;  /* 0x0000100003087984 */ /* 0x000f280000000c00 */
[----:B------:R-:W-:Y:S01]  /*0540*/  LDS R25, [R7+0x200] ;  /* 0x0002000007197984 */ /* 0x000fe20000000800 */
[----:B0-----:R-:W-:-:S03]  /*0550*/  FFMA R27, R12, R24, R27 ;  /* 0x000000180c1b7223 */ /* 0x001fc6000000001b */
[----:B------:R-:W0:Y:S01]  /*0560*/  LDS R24, [R7+0x140] ;  /* 0x0001400007187984 */ /* 0x000e220000000800 */
[----:B-1----:R-:W-:-:S03]  /*0570*/  FFMA R28, R28, R13, R27 ;  /* 0x0000000d1c1c7223 */ /* 0x002fc6000000001b */
[----:B------:R-:W1:Y:S01]  /*0580*/  LDS R27, [R7+0x180] ;  /* 0x00018000071b7984 */ /* 0x000e620000000800 */
[----:B--2---:R-:W-:-:S03]  /*0590*/  FFMA R29, R29, R14, R28 ;  /* 0x0000000e1d1d7223 */ /* 0x004fc6000000001c */
[----:B------:R-:W2:Y:S01]  /*05a0*/  LDS R28, [R7+0x1c0] ;  /* 0x0001c000071c7984 */ /* 0x000ea20000000800 */
[----:B---3--:R-:W-:-:S03]  /*05b0*/  FFMA R29, R26, R15, R29 ;  /* 0x0000000f1a1d7223 */ /* 0x008fc6000000001d */
[----:B------:R-:W3:Y:S04]  /*05c0*/  LDS.128 R12, [R3+0x20] ;  /* 0x00002000030c7984 */ /* 0x000ee80000000c00 */
[----:B------:R-:W5:Y:S01]  /*05d0*/  LDS R26, [R7+0x240] ;  /* 0x00024000071a7984 */ /* 0x000f620000000800 */
[----:B----4-:R-:W-:-:S04]  /*05e0*/  FFMA R21, R8, R21, R29 ;  /* 0x0000001508157223 */ /* 0x010fc8000000001d */
[----:B0-----:R-:W-:Y:S02]  /*05f0*/  FFMA R24, R24, R9, R21 ;  /* 0x0000000918187223 */ /* 0x001fe40000000015 */
[----:B------:R-:W0:Y:S02]  /*0600*/  LDS R21, [R7+0x280] ;  /* 0x0002800007157984 */ /* 0x000e240000000800 */
[----:B-1----:R-:W-:Y:S02]  /*0610*/  FFMA R27, R27, R10, R24 ;  /* 0x0000000a1b1b7223 */ /* 0x002fe40000000018 */
[----:B------:R-:W1:Y:S02]  /*0620*/  LDS R24, [R7+0x2c0] ;  /* 0x0002c00007187984 */ /* 0x000e640000000800 */
[----:B--2---:R-:W-:Y:S02]  /*0630*/  FFMA R29, R28, R11, R27 ;  /* 0x0000000b1c1d7223 */ /* 0x004fe4000000001b */
[----:B------:R-:W-:Y:S02]  /*0640*/  LDS R27, [R7+0x300] ;  /* 0x00030000071b7984 */ /* 0x000fe40000000800 */
[----:B---3--:R-:W-:-:S02]  /*0650*/  FFMA R29, R12, R25, R29 ;  /* 0x000000190c1d7223 */ /* 0x008fc4000000001d */
[----:B------:R-:W2:Y:S02]  /*0660*/  LDS.128 R8, [R3+0x30] ;  /* 0x0000300003087984 */ /* 0x000ea40000000c00 */
[----:B-----5:R-:W-:Y:S02]  /*0670*/  FFMA R28, R26, R13, R29 ;  /* 0x0000000d1a1c7223 */ /* 0x020fe4000000001d */
[----:B------:R-:W3:Y:S04]  /*0680*/  LDS R12, [R7+0x340] ;  /* 0x00034000070c7984 */ /* 0x000ee80000000800 */
[----:B------:R-:W4:Y:S04]  /*0690*/  LDS R25, [R7+0x380] ;  /* 0x0003800007197984 */ /* 0x000f280000000800 */
[----:B------:R-:W5:Y:S01]  /*06a0*/  LDS R26, [R7+0x3c0] ;  /* 0x0003c000071a7984 */ /* 0x000f620000000800 */
[----:B0-----:R-:W-:-:S04]  /*06b0*/  FFMA R21, R21, R14, R28 ;  /* 0x0000000e15157223 */ /* 0x001fc8000000001c */
[----:B-1----:R-:W-:-:S04]  /*06c0*/  FFMA R15, R24, R15, R21 ;  /* 0x0000000f180f7223 */ /* 0x002fc80000000015 */
[----:B--2---:R-:W-:-:S04]  /*06d0*/  FFMA R15, R8, R27, R15 ;  /* 0x0000001b080f7223 */ /* 0x004fc8000000000f */
[----:B---3--:R-:W-:-:S04]  /*06e0*/  FFMA R12, R12, R9, R15 ;  /* 0x000000090c0c7223 */ /* 0x008fc8000000000f */
[----:B----4-:R-:W-:-:S04]  /*06f0*/  FFMA R25, R25, R10, R12 ;  /* 0x0000000a19197223 */ /* 0x010fc8000000000c */
[----:B-----5:R-:W-:Y:S01]  /*0700*/  FFMA R27, R26, R11, R25 ;  /* 0x0000000b1a1b7223 */ /* 0x020fe20000000019 */
[----:B------:R-:W-:Y:S06]  /*0710*/  BAR.SYNC.DEFER_BLOCKING 0x0 ;  /* 0x0000000000007b1d */ /* 0x000fec0000010000 */
[----:B------:R-:W-:Y:S05]  /*0720*/  BRA.U !UP0, `(.L_x_1) ;  /* 0xfffffff908e07547 */ /* 0x000fea000b83ffff */
.L_x_0:
[----:B------:R-:W-:-:S04]  /*0730*/  SEL R0, R2, R16, P0 ;  /* 0x0000001002007207 */ /* 0x000fc80000000000 */
[----:B------:R-:W-:-:S04]  /*0740*/  ISETP.GE.U32.AND P0, PT, R0, UR8, PT ;  /* 0x0000000800007c0c */ /* 0x000fc8000bf06070 */
[----:B------:R-:W-:-:S13]  /*0750*/  ISETP.GE.U32.AND.EX P0, PT, RZ, UR9, PT, P0 ;  /* 0x00000009ff007c0c */ /* 0x000fda000bf06100 */
[----:B------:R-:W-:Y:S05]  /*0760*/  @P0 EXIT ;  /* 0x000000000000094d */ /* 0x000fea0003800000 */
[----:B------:R-:W0:Y:S01]  /*0770*/  LDCU.64 UR4, c[0x0][0x390] ;  /* 0x00007200ff0477ac */ /* 0x000e220008000a00 */
[----:B------:R-:W-:Y:S02]  /*0780*/  HFMA2 R5, -RZ, RZ, 0, 0 ;  /* 0x00000000ff057431 */ /* 0x000fe400000001ff */
[----:B------:R-:W-:-:S04]  /*0790*/  IMAD.MOV.U32 R4, RZ, RZ, R16 ;  /* 0x000000ffff047224 */ /* 0x000fc800078e0010 */
[----:B------:R-:W-:-:S04]  /*07a0*/  IMAD.WIDE.U32 R4, R2, UR8, R4 ;  /* 0x0000000802047c25 */ /* 0x000fc8000f8e0004 */
[----:B------:R-:W-:Y:S01]  /*07b0*/  IMAD R3, R2, UR9, R5 ;  /* 0x0000000902037c24 */ /* 0x000fe2000f8e0205 */
[----:B0-----:R-:W-:-:S04]  /*07c0*/  LEA R2, P0, R4, UR4, 0x2 ;  /* 0x0000000404027c11 */ /* 0x001fc8000f8010ff */
[----:B------:R-:W-:-:S05]  /*07d0*/  LEA.HI.X R3, R4, UR5, R3, 0x2, P0 ;  /* 0x0000000504037c11 */ /* 0x000fca00080f1403 */
[----:B------:R-:W-:Y:S01]  /*07e0*/  STG.E desc[UR12][R2.64], R27 ;  /* 0x0000001b02007986 */ /* 0x000fe2000c10190c */
[----:B------:R-:W-:Y:S05]  /*07f0*/  EXIT ;  /* 0x000000000000794d */ /* 0x000fea0003800000 */
.L_x_2:
[----:B------:R-:W-:-:S00]  /*0800*/  BRA `(.L_x_2) ;  /* 0xfffffffc00fc7947 */ /* 0x000fc0000383ffff */
[----:B------:R-:W-:-:S00]  /*0810*/  NOP ;  /* 0x0000000000007918 */ /* 0x000fc00000000000 */
        /* <DEDUP_REMOVED lines=14> */
.L_x_3:


//--------------------- .nv.shared._Z21matrix_multiplicationPfS_S_m --------------------------
	.section	.nv.shared._Z21matrix_multiplicationPfS_S_m,"aw",@nobits
	.sectionflags	@""
	.align	4
.nv.shared._Z21matrix_multiplicationPfS_S_m:
	.zero		3072


//--------------------- .nv.shared.reserved.0     --------------------------
	.section	.nv.shared.reserved.0,"aw",@nobits
	.weak		__nv_reservedSMEM_offset_0_alias
	.size		__nv_reservedSMEM_offset_0_alias, 0, 64
	.other		__nv_reservedSMEM_offset_0_alias,@"STO_CUDA_RESERVED_SHARED STV_DEFAULT"
__nv_reservedSMEM_offset_0_alias:
	.zero		0
	.zero		64


//--------------------- .nv.constant0._Z21matrix_multiplicationPfS_S_m --------------------------
	.section	.nv.constant0._Z21matrix_multiplicationPfS_S_m,"a",@progbits
	.sectionflags	@""
	.align	4
.nv.constant0._Z21matrix_multiplicationPfS_S_m:
	.zero		928


//--------------------- SYMBOLS --------------------------

	.type		.nv.reservedSmem.offset0,@object
	.size		.nv.reservedSmem.offset0,0x4
	.type		.nv.reservedSmem.cap,@object
	.size		.nv.reservedSmem.cap,0x4
